	.headerflags	@"EF_CUDA_TEXMODE_UNIFIED EF_CUDA_64BIT_ADDRESS EF_CUDA_ACCELERATORS EF_CUDA_SM90 EF_CUDA_VIRTUAL_SM(EF_CUDA_SM90)"
	.elftype	@"ET_EXEC"


//--------------------- .nv.info                  --------------------------
	.section	.nv.info,"",@"SHT_CUDA_INFO"
	.align	4


	//----- nvinfo : EIATTR_REGCOUNT
	.align		4
        /*0000*/ 	.byte	0x04, 0x2f
        /*0002*/ 	.short	(.L_1 - .L_0)
	.align		4
.L_0:
        /*0004*/ 	.word	index@(triton_per_fused_mv_24)
        /*0008*/ 	.word	0x0000000e


	//----- nvinfo : EIATTR_MIN_STACK_SIZE
	.align		4
.L_1:
        /*000c*/ 	.byte	0x04, 0x12
        /*000e*/ 	.short	(.L_3 - .L_2)
	.align		4
.L_2:
        /*0010*/ 	.word	index@(triton_per_fused_mv_24)
        /*0014*/ 	.word	0x00000000


	//----- nvinfo : EIATTR_FRAME_SIZE
	.align		4
.L_3:
        /*0018*/ 	.byte	0x04, 0x11
        /*001a*/ 	.short	(.L_5 - .L_4)
	.align		4
.L_4:
        /*001c*/ 	.word	index@(triton_per_fused_mv_24)
        /*0020*/ 	.word	0x00000000


	//----- nvinfo : EIATTR_MIN_STACK_SIZE
	.align		4
.L_5:
        /*0024*/ 	.byte	0x04, 0x12
        /*0026*/ 	.short	(.L_7 - .L_6)
	.align		4
.L_6:
        /*0028*/ 	.word	index@(triton_per_fused_mv_24)
        /*002c*/ 	.word	0x00000000
.L_7:


//--------------------- .nv.info.triton_per_fused_mv_24 --------------------------
	.section	.nv.info.triton_per_fused_mv_24,"",@"SHT_CUDA_INFO"
	.sectionflags	@""
	.align	4


	//----- nvinfo : EIATTR_CUDA_API_VERSION
	.align		4
        /*0000*/ 	.byte	0x04, 0x37
        /*0002*/ 	.short	(.L_9 - .L_8)
.L_8:
        /*0004*/ 	.word	0x0000007c


	//----- nvinfo : EIATTR_KPARAM_INFO
	.align		4
.L_9:
        /*0008*/ 	.byte	0x04, 0x17
        /*000a*/ 	.short	(.L_11 - .L_10)
.L_10:
        /*000c*/ 	.word	0x00000000
        /*0010*/ 	.short	0x0003
        /*0012*/ 	.short	0x0014
        /*0014*/ 	.byte	0x00, 0xf0, 0x11, 0x00


	//----- nvinfo : EIATTR_KPARAM_INFO
	.align		4
.L_11:
        /*0018*/ 	.byte	0x04, 0x17
        /*001a*/ 	.short	(.L_13 - .L_12)
.L_12:
        /*001c*/ 	.word	0x00000000
        /*0020*/ 	.short	0x0002
        /*0022*/ 	.short	0x0010
        /*0024*/ 	.byte	0x00, 0xf0, 0x11, 0x00


	//----- nvinfo : EIATTR_KPARAM_INFO
	.align		4
.L_13:
        /*0028*/ 	.byte	0x04, 0x17
        /*002a*/ 	.short	(.L_15 - .L_14)
.L_14:
        /*002c*/ 	.word	0x00000000
        /*0030*/ 	.short	0x0001
        /*0032*/ 	.short	0x0008
        /*0034*/ 	.byte	0x00, 0xf4, 0x21, 0x00


	//----- nvinfo : EIATTR_KPARAM_INFO
	.align		4
.L_15:
        /*0038*/ 	.byte	0x04, 0x17
        /*003a*/ 	.short	(.L_17 - .L_16)
.L_16:
        /*003c*/ 	.word	0x00000000
        /*0040*/ 	.short	0x0000
        /*0042*/ 	.short	0x0000
        /*0044*/ 	.byte	0x00, 0xf4, 0x21, 0x00


	//----- nvinfo : EIATTR_SPARSE_MMA_MASK
	.align		4
.L_17:
        /*0048*/ 	.byte	0x03, 0x50
        /*004a*/ 	.short	0x0000


	//----- nvinfo : EIATTR_MAXREG_COUNT
	.align		4
        /*004c*/ 	.byte	0x03, 0x1b
        /*004e*/ 	.short	0x00ff


	//----- nvinfo : EIATTR_COOP_GROUP_MASK_REGIDS
	.align		4
        /*0050*/ 	.byte	0x04, 0x29
        /*0052*/ 	.short	(.L_19 - .L_18)


	//   ....[0]....
.L_18:
        /*0054*/ 	.word	0xffffffff


	//   ....[1]....
        /*0058*/ 	.word	0xffffffff


	//   ....[2]....
        /*005c*/ 	.word	0xffffffff


	//   ....[3]....
        /*0060*/ 	.word	0xffffffff


	//   ....[4]....
        /*0064*/ 	.word	0xffffffff


	//----- nvinfo : EIATTR_COOP_GROUP_INSTR_OFFSETS
	.align		4
.L_19:
        /*0068*/ 	.byte	0x04, 0x28
        /*006a*/ 	.short	(.L_21 - .L_20)


	//   ....[0]....
.L_20:
        /*006c*/ 	.word	0x00000110


	//   ....[1]....
        /*0070*/ 	.word	0x00000140


	//   ....[2]....
        /*0074*/ 	.word	0x00000160


	//   ....[3]....
        /*0078*/ 	.word	0x00000180


	//   ....[4]....
        /*007c*/ 	.word	0x000001a0


	//----- nvinfo : EIATTR_EXIT_INSTR_OFFSETS
	.align		4
.L_21:
        /*0080*/ 	.byte	0x04, 0x1c
        /*0082*/ 	.short	(.L_23 - .L_22)


	//   ....[0]....
.L_22:
        /*0084*/ 	.word	0x000001c0


	//   ....[1]....
        /*0088*/ 	.word	0x000001e0


	//----- nvinfo : EIATTR_REQNTID
	.align		4
.L_23:
        /*008c*/ 	.byte	0x04, 0x10
        /*008e*/ 	.short	(.L_25 - .L_24)
.L_24:
        /*0090*/ 	.word	0x00000040
        /*0094*/ 	.word	0x00000001
        /*0098*/ 	.word	0x00000001


	//----- nvinfo : EIATTR_CBANK_PARAM_SIZE
	.align		4
.L_25:
        /*009c*/ 	.byte	0x03, 0x19
        /*009e*/ 	.short	0x0018


	//----- nvinfo : EIATTR_PARAM_CBANK
	.align		4
        /*00a0*/ 	.byte	0x04, 0x0a
        /*00a2*/ 	.short	(.L_27 - .L_26)
	.align		4
.L_26:
        /*00a4*/ 	.word	index@(.nv.constant0.triton_per_fused_mv_24)
        /*00a8*/ 	.short	0x0210
        /*00aa*/ 	.short	0x0018


	//----- nvinfo : EIATTR_SW_WAR
	.align		4
.L_27:
        /*00ac*/ 	.byte	0x04, 0x36
        /*00ae*/ 	.short	(.L_29 - .L_28)
.L_28:
        /*00b0*/ 	.word	0x00000008
.L_29:


//--------------------- .nv.callgraph             --------------------------
	.section	.nv.callgraph,"",@"SHT_CUDA_CALLGRAPH"
	.align	4
	.sectionentsize	8
	.align		4
        /*0000*/ 	.word	0x00000000
	.align		4
        /*0004*/ 	.word	0xffffffff
	.align		4
        /*0008*/ 	.word	0x00000000
	.align		4
        /*000c*/ 	.word	0xfffffffe
	.align		4
        /*0010*/ 	.word	0x00000000
	.align		4
        /*0014*/ 	.word	0xfffffffd
	.align		4
        /*0018*/ 	.word	0x00000000
	.align		4
        /*001c*/ 	.word	0xfffffffc


//--------------------- .text.triton_per_fused_mv_24 --------------------------
	.section	.text.triton_per_fused_mv_24,"ax",@progbits
	.align	128
        .global         triton_per_fused_mv_24
        .type           triton_per_fused_mv_24,@function
        .size           triton_per_fused_mv_24,(.L_x_1 - triton_per_fused_mv_24)
        .other          triton_per_fused_mv_24,@"STO_CUDA_ENTRY STV_DEFAULT"
triton_per_fused_mv_24:
.text.triton_per_fused_mv_24:
[----:B------:R-:W0:Y:S02]  /*0000*/  LDC R1, c[0x0][0x28] ;  /* 0x00000a00ff017b82 */ /* 0x000e240000000800 */
[----:B------:R-:W1:Y:S01]  /*0010*/  S2R R11, SR_CTAID.X ;  /* 0x00000000000b7919 */ /* 0x000e620000002500 */
[----:B------:R-:W2:Y:S01]  /*0020*/  LDC.64 R2, c[0x0][0x210] ;  /* 0x00008400ff027b82 */ /* 0x000ea20000000a00 */
[----:B------:R-:W-:Y:S01]  /*0030*/  ULDC.64 UR4, c[0x0][0x208] ;  /* 0x0000820000047ab9 */ /* 0x000fe20000000a00 */
[----:B------:R-:W3:Y:S01]  /*0040*/  S2R R8, SR_TID.X ;  /* 0x0000000000087919 */ /* 0x000ee20000002100 */
[----:B-1----:R-:W-:Y:S02]  /*0050*/  ISETP.GE.AND P0, PT, R11, 0x200, PT ;  /* 0x000002000b00780c */ /* 0x002fe40003f06270 */
[----:B---3--:R-:W-:-:S04]  /*0060*/  LOP3.LUT R0, R8, 0x1f, RZ, 0xc0, !PT ;  /* 0x0000001f08007812 */ /* 0x008fc800078ec0ff */
[----:B------:R-:W-:Y:S01]  /*0070*/  ISETP.LT.U32.AND P0, PT, R0, 0x12, !P0 ;  /* 0x000000120000780c */ /* 0x000fe20004701070 */
[----:B------:R-:W-:Y:S01]  /*0080*/  IMAD R5, R11, 0x12, R0 ;  /* 0x000000120b057824 */ /* 0x000fe200078e0200 */
[----:B------:R-:W-:-:S03]  /*0090*/  HFMA2.MMA R0, -RZ, RZ, 0, 0 ;  /* 0x00000000ff007435 */ /* 0x000fc600000001ff */
[----:B--2---:R-:W-:-:S08]  /*00a0*/  IMAD.WIDE R2, R5, 0x4, R2 ;  /* 0x0000000405027825 */ /* 0x004fd000078e0202 */
[----:B------:R1:W2:Y:S02]  /*00b0*/  @P0 LDG.E R0, desc[UR4][R2.64] ;  /* 0x0000000402000981 */ /* 0x0002a4000c1e1900 */
[----:B-1----:R-:W1:Y:S02]  /*00c0*/  LDC.64 R2, c[0x0][0x218] ;  /* 0x00008600ff027b82 */ /* 0x002e640000000a00 */
[----:B-1----:R-:W-:Y:S01]  /*00d0*/  IMAD.WIDE R2, R11, 0x4, R2 ;  /* 0x000000040b027825 */ /* 0x002fe200078e0202 */
[----:B--2---:R-:W-:-:S04]  /*00e0*/  SEL R0, R0, RZ, P0 ;  /* 0x000000ff00007207 */ /* 0x004fc80000000000 */
[----:B------:R-:W-:Y:S02]  /*00f0*/  FSEL R0, R0, RZ, P0 ;  /* 0x000000ff00007208 */ /* 0x000fe40000000000 */
[----:B------:R-:W-:-:S03]  /*0100*/  LOP3.LUT P0, RZ, R8, 0x3f, RZ, 0xc0, !PT ;  /* 0x0000003f08ff7812 */ /* 0x000fc6000780c0ff */
[----:B------:R-:W1:Y:S01]  /*0110*/  SHFL.BFLY PT, R5, R0, 0x10, 0x1f ;  /* 0x0e001f0000057f89 */ /* 0x000e6200000e0000 */
[----:B------:R-:W-:Y:S01]  /*0120*/  ISETP.LT.AND P0, PT, R11, 0x200, !P0 ;  /* 0x000002000b00780c */ /* 0x000fe20004701270 */
[----:B-1----:R-:W-:-:S05]  /*0130*/  FADD R5, R0, R5 ;  /* 0x0000000500057221 */ /* 0x002fca0000000000 */
[----:B------:R-:W1:Y:S02]  /*0140*/  SHFL.BFLY PT, R4, R5, 0x8, 0x1f ;  /* 0x0d001f0005047f89 */ /* 0x000e6400000e0000 */
[----:B-1----:R-:W-:-:S05]  /*0150*/  FADD R4, R5, R4 ;  /* 0x0000000405047221 */ /* 0x002fca0000000000 */
[----:B------:R-:W1:Y:S02]  /*0160*/  SHFL.BFLY PT, R7, R4, 0x4, 0x1f ;  /* 0x0c801f0004077f89 */ /* 0x000e6400000e0000 */
[----:B-1----:R-:W-:-:S05]  /*0170*/  FADD R7, R4, R7 ;  /* 0x0000000704077221 */ /* 0x002fca0000000000 */
[----:B------:R-:W1:Y:S02]  /*0180*/  SHFL.BFLY PT, R6, R7, 0x2, 0x1f ;  /* 0x0c401f0007067f89 */ /* 0x000e6400000e0000 */
[----:B-1----:R-:W-:-:S05]  /*0190*/  FADD R6, R7, R6 ;  /* 0x0000000607067221 */ /* 0x002fca0000000000 */
[----:B------:R-:W1:Y:S02]  /*01a0*/  SHFL.BFLY PT, R9, R6, 0x1, 0x1f ;  /* 0x0c201f0006097f89 */ /* 0x000e6400000e0000 */
[----:B-1----:R-:W-:Y:S01]  /*01b0*/  FADD R9, R6, R9 ;  /* 0x0000000906097221 */ /* 0x002fe20000000000 */
[----:B------:R-:W-:Y:S06]  /*01c0*/  @!P0 EXIT ;  /* 0x000000000000894d */ /* 0x000fec0003800000 */
[----:B------:R-:W-:Y:S01]  /*01d0*/  STG.E desc[UR4][R2.64], R9 ;  /* 0x0000000902007986 */ /* 0x000fe2000c101904 */
[----:B------:R-:W-:Y:S05]  /*01e0*/  EXIT ;  /* 0x000000000000794d */ /* 0x000fea0003800000 */
.L_x_0:
[----:B------:R-:W-:-:S00]  /*01f0*/  BRA `(.L_x_0) ;  /* 0xfffffffc00fc7947 */ /* 0x000fc0000383ffff */
[----:B------:R-:W-:-:S00]  /*0200*/  NOP ;  /* 0x0000000000007918 */ /* 0x000fc00000000000 */
[----:B------:R-:W-:-:S00]  /*0210*/  NOP ;  /* 0x0000000000007918 */ /* 0x000fc00000000000 */
[----:B------:R-:W-:-:S00]  /*0220*/  NOP ;  /* 0x0000000000007918 */ /* 0x000fc00000000000 */
[----:B------:R-:W-:-:S00]  /*0230*/  NOP ;  /* 0x0000000000007918 */ /* 0x000fc00000000000 */
[----:B------:R-:W-:-:S00]  /*0240*/  NOP ;  /* 0x0000000000007918 */ /* 0x000fc00000000000 */
[----:B------:R-:W-:-:S00]  /*0250*/  NOP ;  /* 0x0000000000007918 */ /* 0x000fc00000000000 */
[----:B------:R-:W-:-:S00]  /*0260*/  NOP ;  /* 0x0000000000007918 */ /* 0x000fc00000000000 */
[----:B------:R-:W-:-:S00]  /*0270*/  NOP ;  /* 0x0000000000007918 */ /* 0x000fc00000000000 */
.L_x_1:


//--------------------- .nv.constant0.triton_per_fused_mv_24 --------------------------
	.section	.nv.constant0.triton_per_fused_mv_24,"a",@progbits
	.sectionflags	@""
	.align	4
.nv.constant0.triton_per_fused_mv_24:
	.zero		552
